//
// Generated by NVIDIA NVVM Compiler
//
// Compiler Build ID: CL-36424714
// Cuda compilation tools, release 13.0, V13.0.88
// Based on NVVM 20.0.0
//

.version 9.0
.target sm_100
.address_size 64

	// .globl	_Z15ProcessCell_GPUPbS_i

.visible .entry _Z15ProcessCell_GPUPbS_i(
	.param .u64 .ptr .align 1 _Z15ProcessCell_GPUPbS_i_param_0,
	.param .u64 .ptr .align 1 _Z15ProcessCell_GPUPbS_i_param_1,
	.param .u32 _Z15ProcessCell_GPUPbS_i_param_2
)
{
	.reg .pred 	%p<16>;
	.reg .b16 	%rs<4>;
	.reg .b32 	%r<56>;
	.reg .b64 	%rd<24>;

	ld.param.u64 	%rd1, [_Z15ProcessCell_GPUPbS_i_param_0];
	ld.param.u64 	%rd2, [_Z15ProcessCell_GPUPbS_i_param_1];
	ld.param.u32 	%r1, [_Z15ProcessCell_GPUPbS_i_param_2];
	cvta.to.global.u64 	%rd3, %rd1;
	mov.u32 	%r2, %ctaid.x;
	mov.u32 	%r3, %ntid.x;
	mov.u32 	%r4, %tid.x;
	mad.lo.s32 	%r5, %r2, %r3, %r4;
	div.u32 	%r6, %r5, %r1;
	mul.lo.s32 	%r7, %r6, %r1;
	sub.s32 	%r8, %r5, %r7;
	add.s32 	%r9, %r6, -1;
	add.s32 	%r10, %r1, -1;
	add.s32 	%r11, %r8, -1;
	setp.lt.s32 	%p1, %r8, 1;
	selp.b32 	%r12, %r10, %r11, %p1;
	setp.lt.s32 	%p2, %r12, %r1;
	selp.b32 	%r13, %r12, 0, %p2;
	setp.lt.s32 	%p3, %r6, 1;
	selp.b32 	%r14, %r10, %r9, %p3;
	setp.lt.s32 	%p4, %r14, %r1;
	selp.b32 	%r15, %r14, 0, %p4;
	mul.lo.s32 	%r16, %r15, %r1;
	add.s32 	%r17, %r16, %r13;
	cvt.s64.s32 	%rd4, %r17;
	add.s64 	%rd5, %rd3, %rd4;
	ld.global.s8 	%r18, [%rd5];
	setp.lt.s32 	%p5, %r6, 0;
	selp.b32 	%r19, %r10, %r6, %p5;
	setp.lt.s32 	%p6, %r19, %r1;
	selp.b32 	%r20, %r19, 0, %p6;
	mul.lo.s32 	%r21, %r20, %r1;
	add.s32 	%r22, %r21, %r13;
	cvt.s64.s32 	%rd6, %r22;
	add.s64 	%rd7, %rd3, %rd6;
	ld.global.s8 	%r23, [%rd7];
	add.s32 	%r24, %r18, %r23;
	add.s32 	%r25, %r6, 1;
	setp.lt.s32 	%p7, %r6, -1;
	selp.b32 	%r26, %r10, %r25, %p7;
	setp.lt.s32 	%p8, %r26, %r1;
	selp.b32 	%r27, %r26, 0, %p8;
	mul.lo.s32 	%r28, %r27, %r1;
	add.s32 	%r29, %r28, %r13;
	cvt.s64.s32 	%rd8, %r29;
	add.s64 	%rd9, %rd3, %rd8;
	ld.global.s8 	%r30, [%rd9];
	add.s32 	%r31, %r24, %r30;
	setp.lt.s32 	%p9, %r8, 0;
	selp.b32 	%r32, %r10, %r8, %p9;
	setp.lt.s32 	%p10, %r32, %r1;
	selp.b32 	%r33, %r32, 0, %p10;
	add.s32 	%r34, %r16, %r33;
	cvt.s64.s32 	%rd10, %r34;
	add.s64 	%rd11, %rd3, %rd10;
	ld.global.s8 	%r35, [%rd11];
	add.s32 	%r36, %r31, %r35;
	add.s32 	%r37, %r28, %r33;
	cvt.s64.s32 	%rd12, %r37;
	add.s64 	%rd13, %rd3, %rd12;
	ld.global.s8 	%r38, [%rd13];
	add.s32 	%r39, %r36, %r38;
	add.s32 	%r40, %r8, 1;
	setp.lt.s32 	%p11, %r8, -1;
	selp.b32 	%r41, %r10, %r40, %p11;
	setp.lt.s32 	%p12, %r41, %r1;
	selp.b32 	%r42, %r41, 0, %p12;
	add.s32 	%r43, %r16, %r42;
	cvt.s64.s32 	%rd14, %r43;
	add.s64 	%rd15, %rd3, %rd14;
	ld.global.s8 	%r44, [%rd15];
	add.s32 	%r45, %r39, %r44;
	add.s32 	%r46, %r21, %r42;
	cvt.s64.s32 	%rd16, %r46;
	add.s64 	%rd17, %rd3, %rd16;
	ld.global.s8 	%r47, [%rd17];
	add.s32 	%r48, %r45, %r47;
	add.s32 	%r49, %r28, %r42;
	cvt.s64.s32 	%rd18, %r49;
	add.s64 	%rd19, %rd3, %rd18;
	ld.global.s8 	%r50, [%rd19];
	add.s32 	%r51, %r48, %r50;
	cvt.u64.u32 	%rd20, %r5;
	add.s64 	%rd21, %rd3, %rd20;
	ld.global.u8 	%rs1, [%rd21];
	setp.eq.s16 	%p13, %rs1, 0;
	and.b32  	%r52, %r51, -2;
	setp.eq.s32 	%p14, %r52, 2;
	setp.eq.s32 	%p15, %r51, 3;
	selp.u32 	%r53, -1, 0, %p15;
	selp.u32 	%r54, -1, 0, %p14;
	selp.b32 	%r55, %r53, %r54, %p13;
	cvt.u16.u32 	%rs2, %r55;
	and.b16  	%rs3, %rs2, 1;
	cvta.to.global.u64 	%rd22, %rd2;
	add.s64 	%rd23, %rd22, %rd20;
	st.global.u8 	[%rd23], %rs3;
	ret;

}


// ===== COMPILED SASS (sm_100) =====

	.target	sm_100

	.elftype	@"ET_EXEC"


//--------------------- .note.nv.tkinfo           --------------------------
	.section	.note.nv.tkinfo,"",@"SHT_NOTE"
	.sectionflags	@"SHF_NOTE_NV_TKINFO"
	.tkinfo
        /*0018*/ 	.word	0x00000002
        /*0030*/ 	.string	""
        /*0030*/ 	.string	"ptxas"
        /*0030*/ 	.string	"Cuda compilation tools, release 13.0, V13.0.88"
        /*0030*/ 	.string	"Build cuda_13.0.r13.0/compiler.36424714_0"
        /*0030*/ 	.string	"-arch sm_100 -m 64 "



//--------------------- .note.nv.cuinfo           --------------------------
	.section	.note.nv.cuinfo,"",@"SHT_NOTE"
	.sectionflags	@"SHF_NOTE_NV_CUINFO"
        /*0018*/ 	.short	0x0002
        /*001a*/ 	.short	0x0064
        /*001c*/ 	.short	0x0082
	.zero		2


//--------------------- .nv.info                  --------------------------
	.section	.nv.info,"",@"SHT_CUDA_INFO"
	.align	4


	//----- nvinfo : EIATTR_REGCOUNT
	.align		4
        /*0000*/ 	.byte	0x04, 0x2f
        /*0002*/ 	.short	(.L_1 - .L_0)
	.align		4
.L_0:
        /*0004*/ 	.word	index@(_Z15ProcessCell_GPUPbS_i)
        /*0008*/ 	.word	0x0000001a


	//----- nvinfo : EIATTR_FRAME_SIZE
	.align		4
.L_1:
        /*000c*/ 	.byte	0x04, 0x11
        /*000e*/ 	.short	(.L_3 - .L_2)
	.align		4
.L_2:
        /*0010*/ 	.word	index@(_Z15ProcessCell_GPUPbS_i)
        /*0014*/ 	.word	0x00000000


	//----- nvinfo : EIATTR_MIN_STACK_SIZE
	.align		4
.L_3:
        /*0018*/ 	.byte	0x04, 0x12
        /*001a*/ 	.short	(.L_5 - .L_4)
	.align		4
.L_4:
        /*001c*/ 	.word	index@(_Z15ProcessCell_GPUPbS_i)
        /*0020*/ 	.word	0x00000000
.L_5:


//--------------------- .nv.compat                --------------------------
	.section	.nv.compat,"",@"SHT_CUDA_COMPAT_INFO"
	.align	4
        /*0000*/ 	.byte	0x02, 0x09, 0x00, 0x00, 0x02, 0x02, 0x01, 0x00, 0x02, 0x05, 0x05, 0x00, 0x03, 0x07, 0x01, 0x01
        /*0010*/ 	.byte	0x02, 0x03, 0x00, 0x00, 0x02, 0x06, 0x01, 0x00, 0x04, 0x0b, 0x08, 0x00, 0x09, 0x00, 0x00, 0x00
        /*0020*/ 	.byte	0x00, 0x00, 0x00, 0x00


//--------------------- .nv.info._Z15ProcessCell_GPUPbS_i --------------------------
	.section	.nv.info._Z15ProcessCell_GPUPbS_i,"",@"SHT_CUDA_INFO"
	.sectionflags	@""
	.align	4


	//----- nvinfo : EIATTR_CUDA_API_VERSION
	.align		4
        /*0000*/ 	.byte	0x04, 0x37
        /*0002*/ 	.short	(.L_7 - .L_6)
.L_6:
        /*0004*/ 	.word	0x00000082


	//----- nvinfo : EIATTR_KPARAM_INFO
	.align		4
.L_7:
        /*0008*/ 	.byte	0x04, 0x17
        /*000a*/ 	.short	(.L_9 - .L_8)
.L_8:
        /*000c*/ 	.word	0x00000000
        /*0010*/ 	.short	0x0002
        /*0012*/ 	.short	0x0010
        /*0014*/ 	.byte	0x00, 0xf0, 0x11, 0x00


	//----- nvinfo : EIATTR_KPARAM_INFO
	.align		4
.L_9:
        /*0018*/ 	.byte	0x04, 0x17
        /*001a*/ 	.short	(.L_11 - .L_10)
.L_10:
        /*001c*/ 	.word	0x00000000
        /*0020*/ 	.short	0x0001
        /*0022*/ 	.short	0x0008
        /*0024*/ 	.byte	0x00, 0xf5, 0x21, 0x00


	//----- nvinfo : EIATTR_KPARAM_INFO
	.align		4
.L_11:
        /*0028*/ 	.byte	0x04, 0x17
        /*002a*/ 	.short	(.L_13 - .L_12)
.L_12:
        /*002c*/ 	.word	0x00000000
        /*0030*/ 	.short	0x0000
        /*0032*/ 	.short	0x0000
        /*0034*/ 	.byte	0x00, 0xf5, 0x21, 0x00


	//----- nvinfo : EIATTR_SPARSE_MMA_MASK
	.align		4
.L_13:
        /*0038*/ 	.byte	0x03, 0x50
        /*003a*/ 	.short	0x0000


	//----- nvinfo : EIATTR_MAXREG_COUNT
	.align		4
        /*003c*/ 	.byte	0x03, 0x1b
        /*003e*/ 	.short	0x00ff


	//----- nvinfo : EIATTR_MERCURY_ISA_VERSION
	.align		4
        /*0040*/ 	.byte	0x03, 0x5f
        /*0042*/ 	.short	0x0101


	//----- nvinfo : EIATTR_VRC_CTA_INIT_COUNT
	.align		4
        /*0044*/ 	.byte	0x02, 0x4a
	.zero		1
	.zero		1


	//----- nvinfo : EIATTR_EXIT_INSTR_OFFSETS
	.align		4
        /*0048*/ 	.byte	0x04, 0x1c
        /*004a*/ 	.short	(.L_15 - .L_14)


	//   ....[0]....
.L_14:
        /*004c*/ 	.word	0x00000690


	//----- nvinfo : EIATTR_CBANK_PARAM_SIZE
	.align		4
.L_15:
        /*0050*/ 	.byte	0x03, 0x19
        /*0052*/ 	.short	0x0014


	//----- nvinfo : EIATTR_PARAM_CBANK
	.align		4
        /*0054*/ 	.byte	0x04, 0x0a
        /*0056*/ 	.short	(.L_17 - .L_16)
	.align		4
.L_16:
        /*0058*/ 	.word	index@(.nv.constant0._Z15ProcessCell_GPUPbS_i)
        /*005c*/ 	.short	0x0380
        /*005e*/ 	.short	0x0014


	//----- nvinfo : EIATTR_SW_WAR
	.align		4
.L_17:
        /*0060*/ 	.byte	0x04, 0x36
        /*0062*/ 	.short	(.L_19 - .L_18)
.L_18:
        /*0064*/ 	.word	0x00000008
.L_19:


//--------------------- .nv.callgraph             --------------------------
	.section	.nv.callgraph,"",@"SHT_CUDA_CALLGRAPH"
	.align	4
	.sectionentsize	8
	.align		4
        /*0000*/ 	.word	0x00000000
	.align		4
        /*0004*/ 	.word	0xffffffff
	.align		4
        /*0008*/ 	.word	0x00000000
	.align		4
        /*000c*/ 	.word	0xfffffffe
	.align		4
        /*0010*/ 	.word	0x00000000
	.align		4
        /*0014*/ 	.word	0xfffffffd
	.align		4
        /*0018*/ 	.word	0x00000000
	.align		4
        /*001c*/ 	.word	0xfffffffc


//--------------------- .text._Z15ProcessCell_GPUPbS_i --------------------------
	.section	.text._Z15ProcessCell_GPUPbS_i,"ax",@progbits
	.align	128
        .global         _Z15ProcessCell_GPUPbS_i
        .type           _Z15ProcessCell_GPUPbS_i,@function
        .size           _Z15ProcessCell_GPUPbS_i,(.L_x_1 - _Z15ProcessCell_GPUPbS_i)
        .other          _Z15ProcessCell_GPUPbS_i,@"STO_CUDA_ENTRY STV_DEFAULT"
_Z15ProcessCell_GPUPbS_i:
.text._Z15ProcessCell_GPUPbS_i:
[----:B------:R-:W-:Y:S08]  /*0000*/  LDC R1, c[0x0][0x37c] ;  /* 0x0000df00ff017b82 */ /* 0x000ff00000000800 */
[----:B------:R-:W0:Y:S01]  /*0010*/  LDC R3, c[0x0][0x390] ;  /* 0x0000e400ff037b82 */ /* 0x000e220000000800 */
[----:B------:R-:W1:Y:S01]  /*0020*/  S2R R7, SR_TID.X ;  /* 0x0000000000077919 */ /* 0x000e620000002100 */
[----:B------:R-:W2:Y:S06]  /*0030*/  LDCU.128 UR8, c[0x0][0x380] ;  /* 0x00007000ff0877ac */ /* 0x000eac0008000c00 */
[----:B------:R-:W1:Y:S08]  /*0040*/  S2UR UR4, SR_CTAID.X ;  /* 0x00000000000479c3 */ /* 0x000e700000002500 */
[----:B------:R-:W1:Y:S01]  /*0050*/  LDC R2, c[0x0][0x360] ;  /* 0x0000d800ff027b82 */ /* 0x000e620000000800 */
[----:B0-----:R-:W0:Y:S01]  /*0060*/  I2F.U32.RP R0, R3 ;  /* 0x0000000300007306 */ /* 0x001e220000209000 */
[----:B------:R-:W-:-:S07]  /*0070*/  ISETP.NE.U32.AND P2, PT, R3, RZ, PT ;  /* 0x000000ff0300720c */ /* 0x000fce0003f45070 */
[----:B0-----:R-:W0:Y:S02]  /*0080*/  MUFU.RCP R0, R0 ;  /* 0x0000000000007308 */ /* 0x001e240000001000 */
[----:B0-----:R-:W-:Y:S02]  /*0090*/  VIADD R4, R0, 0xffffffe ;  /* 0x0ffffffe00047836 */ /* 0x001fe40000000000 */
[----:B-1----:R-:W-:Y:S01]  /*00a0*/  IMAD R0, R2, UR4, R7 ;  /* 0x0000000402007c24 */ /* 0x002fe2000f8e0207 */
[----:B------:R-:W0:Y:S03]  /*00b0*/  LDCU.64 UR4, c[0x0][0x358] ;  /* 0x00006b00ff0477ac */ /* 0x000e260008000a00 */
[----:B------:R1:W3:Y:S02]  /*00c0*/  F2I.FTZ.U32.TRUNC.NTZ R5, R4 ;  /* 0x0000000400057305 */ /* 0x0002e4000021f000 */
[----:B-1----:R-:W-:-:S02]  /*00d0*/  IMAD.MOV.U32 R4, RZ, RZ, RZ ;  /* 0x000000ffff047224 */ /* 0x002fc400078e00ff */
[----:B---3--:R-:W-:-:S04]  /*00e0*/  IMAD.MOV R6, RZ, RZ, -R5 ;  /* 0x000000ffff067224 */ /* 0x008fc800078e0a05 */
[----:B------:R-:W-:Y:S02]  /*00f0*/  IMAD R9, R6, R3, RZ ;  /* 0x0000000306097224 */ /* 0x000fe400078e02ff */
[----:B------:R-:W-:Y:S02]  /*0100*/  VIADD R6, R3, 0xffffffff ;  /* 0xffffffff03067836 */ /* 0x000fe40000000000 */
[----:B------:R-:W-:-:S06]  /*0110*/  IMAD.HI.U32 R5, R5, R9, R4 ;  /* 0x0000000905057227 */ /* 0x000fcc00078e0004 */
[----:B------:R-:W-:-:S04]  /*0120*/  IMAD.HI.U32 R5, R5, R0, RZ ;  /* 0x0000000005057227 */ /* 0x000fc800078e00ff */
[----:B------:R-:W-:-:S04]  /*0130*/  IMAD.MOV R2, RZ, RZ, -R5 ;  /* 0x000000ffff027224 */ /* 0x000fc800078e0a05 */
[----:B------:R-:W-:-:S05]  /*0140*/  IMAD R2, R3, R2, R0 ;  /* 0x0000000203027224 */ /* 0x000fca00078e0200 */
[----:B------:R-:W-:-:S13]  /*0150*/  ISETP.GE.U32.AND P0, PT, R2, R3, PT ;  /* 0x000000030200720c */ /* 0x000fda0003f06070 */
[----:B------:R-:W-:Y:S02]  /*0160*/  @P0 IMAD.IADD R2, R2, 0x1, -R3 ;  /* 0x0000000102020824 */ /* 0x000fe400078e0a03 */
[----:B------:R-:W-:-:S03]  /*0170*/  @P0 VIADD R5, R5, 0x1 ;  /* 0x0000000105050836 */ /* 0x000fc60000000000 */
[----:B------:R-:W-:-:S13]  /*0180*/  ISETP.GE.U32.AND P1, PT, R2, R3, PT ;  /* 0x000000030200720c */ /* 0x000fda0003f26070 */
[----:B------:R-:W-:Y:S01]  /*0190*/  @P1 VIADD R5, R5, 0x1 ;  /* 0x0000000105051836 */ /* 0x000fe20000000000 */
[----:B------:R-:W-:-:S04]  /*01a0*/  @!P2 LOP3.LUT R5, RZ, R3, RZ, 0x33, !PT ;  /* 0x00000003ff05a212 */ /* 0x000fc800078e33ff */
[C---:B------:R-:W-:Y:S01]  /*01b0*/  ISETP.GE.AND P3, PT, R5.reuse, 0x1, PT ;  /* 0x000000010500780c */ /* 0x040fe20003f66270 */
[----:B------:R-:W-:Y:S01]  /*01c0*/  IMAD.MOV R2, RZ, RZ, -R5 ;  /* 0x000000ffff027224 */ /* 0x000fe200078e0a05 */
[C---:B------:R-:W-:Y:S01]  /*01d0*/  ISETP.GE.AND P2, PT, R5.reuse, RZ, PT ;  /* 0x000000ff0500720c */ /* 0x040fe20003f46270 */
[C---:B------:R-:W-:Y:S01]  /*01e0*/  VIADD R4, R5.reuse, 0xffffffff ;  /* 0xffffffff05047836 */ /* 0x040fe20000000000 */
[----:B------:R-:W-:Y:S01]  /*01f0*/  ISETP.GE.AND P1, PT, R5, -0x1, PT ;  /* 0xffffffff0500780c */ /* 0x000fe20003f26270 */
[----:B------:R-:W-:Y:S01]  /*0200*/  IMAD R2, R3, R2, R0 ;  /* 0x0000000203027224 */ /* 0x000fe200078e0200 */
[C---:B------:R-:W-:Y:S01]  /*0210*/  SEL R10, R6.reuse, R5, !P2 ;  /* 0x00000005060a7207 */ /* 0x040fe20005000000 */
[----:B------:R-:W-:Y:S01]  /*0220*/  VIADD R9, R5, 0x1 ;  /* 0x0000000105097836 */ /* 0x000fe20000000000 */
[----:B------:R-:W-:Y:S01]  /*0230*/  SEL R8, R6, R4, !P3 ;  /* 0x0000000406087207 */ /* 0x000fe20005800000 */
[C---:B------:R-:W-:Y:S01]  /*0240*/  VIADD R7, R2.reuse, 0xffffffff ;  /* 0xffffffff02077836 */ /* 0x040fe20000000000 */
[----:B------:R-:W-:-:S02]  /*0250*/  ISETP.GE.AND P0, PT, R2, -0x1, PT ;  /* 0xffffffff0200780c */ /* 0x000fc40003f06270 */
[C---:B------:R-:W-:Y:S02]  /*0260*/  ISETP.GE.AND P3, PT, R2.reuse, 0x1, PT ;  /* 0x000000010200780c */ /* 0x040fe40003f66270 */
[----:B------:R-:W-:Y:S02]  /*0270*/  ISETP.GE.AND P4, PT, R2, RZ, PT ;  /* 0x000000ff0200720c */ /* 0x000fe40003f86270 */
[----:B------:R-:W-:Y:S02]  /*0280*/  SEL R4, R6, R7, !P3 ;  /* 0x0000000706047207 */ /* 0x000fe40005800000 */
[-C--:B------:R-:W-:Y:S02]  /*0290*/  ISETP.GE.AND P3, PT, R8, R3.reuse, PT ;  /* 0x000000030800720c */ /* 0x080fe40003f66270 */
[----:B------:R-:W-:Y:S02]  /*02a0*/  ISETP.GE.AND P2, PT, R4, R3, PT ;  /* 0x000000030400720c */ /* 0x000fe40003f46270 */
[----:B------:R-:W-:-:S02]  /*02b0*/  SEL R12, R6, R9, !P1 ;  /* 0x00000009060c7207 */ /* 0x000fc40004800000 */
[----:B------:R-:W-:Y:S01]  /*02c0*/  SEL R14, R6, R2, !P4 ;  /* 0x00000002060e7207 */ /* 0x000fe20006000000 */
[----:B------:R-:W-:Y:S01]  /*02d0*/  @P0 VIADD R6, R2, 0x1 ;  /* 0x0000000102060836 */ /* 0x000fe20000000000 */
[----:B------:R-:W-:Y:S02]  /*02e0*/  SEL R8, R8, RZ, !P3 ;  /* 0x000000ff08087207 */ /* 0x000fe40005800000 */
[----:B------:R-:W-:Y:S02]  /*02f0*/  SEL R4, R4, RZ, !P2 ;  /* 0x000000ff04047207 */ /* 0x000fe40005000000 */
[-C--:B------:R-:W-:Y:S02]  /*0300*/  ISETP.GE.AND P0, PT, R12, R3.reuse, PT ;  /* 0x000000030c00720c */ /* 0x080fe40003f06270 */
[-C--:B------:R-:W-:Y:S01]  /*0310*/  ISETP.GE.AND P1, PT, R10, R3.reuse, PT ;  /* 0x000000030a00720c */ /* 0x080fe20003f26270 */
[-C--:B------:R-:W-:Y:S01]  /*0320*/  IMAD R7, R8, R3.reuse, R4 ;  /* 0x0000000308077224 */ /* 0x080fe200078e0204 */
[----:B------:R-:W-:-:S02]  /*0330*/  ISETP.GE.AND P2, PT, R6, R3, PT ;  /* 0x000000030600720c */ /* 0x000fc40003f46270 */
[----:B------:R-:W-:Y:S02]  /*0340*/  SEL R12, R12, RZ, !P0 ;  /* 0x000000ff0c0c7207 */ /* 0x000fe40004000000 */
[-C--:B------:R-:W-:Y:S02]  /*0350*/  ISETP.GE.AND P3, PT, R14, R3.reuse, PT ;  /* 0x000000030e00720c */ /* 0x080fe40003f66270 */
[----:B------:R-:W-:Y:S01]  /*0360*/  SEL R10, R10, RZ, !P1 ;  /* 0x000000ff0a0a7207 */ /* 0x000fe20004800000 */
[-CC-:B------:R-:W-:Y:S01]  /*0370*/  IMAD R2, R12, R3.reuse, R4.reuse ;  /* 0x000000030c027224 */ /* 0x180fe200078e0204 */
[----:B------:R-:W-:Y:S02]  /*0380*/  SEL R9, R6, RZ, !P2 ;  /* 0x000000ff06097207 */ /* 0x000fe40005000000 */
[----:B------:R-:W-:Y:S01]  /*0390*/  SEL R14, R14, RZ, !P3 ;  /* 0x000000ff0e0e7207 */ /* 0x000fe20005800000 */
[-C--:B------:R-:W-:Y:S01]  /*03a0*/  IMAD R13, R10, R3.reuse, R4 ;  /* 0x000000030a0d7224 */ /* 0x080fe200078e0204 */
[----:B--2---:R-:W-:Y:S01]  /*03b0*/  IADD3 R6, P0, PT, R7, UR8, RZ ;  /* 0x0000000807067c10 */ /* 0x004fe2000ff1e0ff */
[----:B------:R-:W-:-:S02]  /*03c0*/  IMAD R5, R8, R3, R9 ;  /* 0x0000000308057224 */ /* 0x000fc400078e0209 */
[-CC-:B------:R-:W-:Y:S01]  /*03d0*/  IMAD R11, R12, R3.reuse, R14.reuse ;  /* 0x000000030c0b7224 */ /* 0x180fe200078e020e */
[----:B------:R-:W-:Y:S01]  /*03e0*/  LEA.HI.X.SX32 R7, R7, UR9, 0x1, P0 ;  /* 0x0000000907077c11 */ /* 0x000fe200080f0eff */
[-C--:B------:R-:W-:Y:S01]  /*03f0*/  IMAD R15, R8, R3.reuse, R14 ;  /* 0x00000003080f7224 */ /* 0x080fe200078e020e */
[----:B------:R-:W-:Y:S01]  /*0400*/  IADD3 R20, P0, PT, R2, UR8, RZ ;  /* 0x0000000802147c10 */ /* 0x000fe2000ff1e0ff */
[-CC-:B------:R-:W-:Y:S01]  /*0410*/  IMAD R4, R10, R3.reuse, R9.reuse ;  /* 0x000000030a047224 */ /* 0x180fe200078e0209 */
[----:B------:R-:W-:Y:S01]  /*0420*/  IADD3 R8, P1, PT, R13, UR8, RZ ;  /* 0x000000080d087c10 */ /* 0x000fe2000ff3e0ff */
[----:B------:R-:W-:Y:S01]  /*0430*/  IMAD R14, R12, R3, R9 ;  /* 0x000000030c0e7224 */ /* 0x000fe200078e0209 */
[----:B------:R-:W-:Y:S01]  /*0440*/  LEA.HI.X.SX32 R21, R2, UR9, 0x1, P0 ;  /* 0x0000000902157c11 */ /* 0x000fe200080f0eff */
[----:B0-----:R-:W2:Y:S01]  /*0450*/  LDG.E.S8 R6, desc[UR4][R6.64] ;  /* 0x0000000406067981 */ /* 0x001ea2000c1e1300 */
[----:B------:R-:W-:Y:S02]  /*0460*/  IADD3 R2, P0, PT, R11, UR8, RZ ;  /* 0x000000080b027c10 */ /* 0x000fe4000ff1e0ff */
[----:B------:R-:W-:Y:S01]  /*0470*/  IADD3 R18, P2, PT, R15, UR8, RZ ;  /* 0x000000080f127c10 */ /* 0x000fe2000ff5e0ff */
[----:B------:R-:W2:Y:S01]  /*0480*/  LDG.E.S8 R20, desc[UR4][R20.64] ;  /* 0x0000000414147981 */ /* 0x000ea2000c1e1300 */
[----:B------:R-:W-:-:S02]  /*0490*/  LEA.HI.X.SX32 R9, R13, UR9, 0x1, P1 ;  /* 0x000000090d097c11 */ /* 0x000fc400088f0eff */
[----:B------:R-:W-:Y:S02]  /*04a0*/  LEA.HI.X.SX32 R3, R11, UR9, 0x1, P0 ;  /* 0x000000090b037c11 */ /* 0x000fe400080f0eff */
[----:B------:R-:W-:Y:S02]  /*04b0*/  LEA.HI.X.SX32 R19, R15, UR9, 0x1, P2 ;  /* 0x000000090f137c11 */ /* 0x000fe400090f0eff */
[C---:B------:R-:W-:Y:S01]  /*04c0*/  IADD3 R22, P0, PT, R5.reuse, UR8, RZ ;  /* 0x0000000805167c10 */ /* 0x040fe2000ff1e0ff */
[----:B------:R-:W2:Y:S01]  /*04d0*/  LDG.E.S8 R9, desc[UR4][R8.64] ;  /* 0x0000000408097981 */ /* 0x000ea2000c1e1300 */
[----:B------:R-:W-:Y:S02]  /*04e0*/  IADD3 R12, P1, PT, R4, UR8, RZ ;  /* 0x00000008040c7c10 */ /* 0x000fe4000ff3e0ff */
[----:B------:R-:W-:Y:S01]  /*04f0*/  LEA.HI.X.SX32 R23, R5, UR9, 0x1, P0 ;  /* 0x0000000905177c11 */ /* 0x000fe200080f0eff */
[----:B------:R-:W3:Y:S01]  /*0500*/  LDG.E.S8 R19, desc[UR4][R18.64] ;  /* 0x0000000412137981 */ /* 0x000ee2000c1e1300 */
[----:B------:R-:W-:-:S02]  /*0510*/  IADD3 R10, P2, PT, R0, UR8, RZ ;  /* 0x00000008000a7c10 */ /* 0x000fc4000ff5e0ff */
[----:B------:R-:W-:Y:S01]  /*0520*/  IADD3 R16, P0, PT, R14, UR8, RZ ;  /* 0x000000080e107c10 */ /* 0x000fe2000ff1e0ff */
[----:B------:R-:W3:Y:S01]  /*0530*/  LDG.E.S8 R2, desc[UR4][R2.64] ;  /* 0x0000000402027981 */ /* 0x000ee2000c1e1300 */
[----:B------:R-:W-:Y:S01]  /*0540*/  LEA.HI.X.SX32 R13, R4, UR9, 0x1, P1 ;  /* 0x00000009040d7c11 */ /* 0x000fe200088f0eff */
[----:B------:R-:W-:Y:S01]  /*0550*/  IMAD.X R11, RZ, RZ, UR9, P2 ;  /* 0x00000009ff0b7e24 */ /* 0x000fe200090e06ff */
[----:B------:R-:W-:Y:S01]  /*0560*/  LEA.HI.X.SX32 R17, R14, UR9, 0x1, P0 ;  /* 0x000000090e117c11 */ /* 0x000fe200080f0eff */
[----:B------:R-:W4:Y:S04]  /*0570*/  LDG.E.S8 R23, desc[UR4][R22.64] ;  /* 0x0000000416177981 */ /* 0x000f28000c1e1300 */
[----:B------:R-:W4:Y:S04]  /*0580*/  LDG.E.S8 R12, desc[UR4][R12.64] ;  /* 0x000000040c0c7981 */ /* 0x000f28000c1e1300 */
[----:B------:R-:W5:Y:S04]  /*0590*/  LDG.E.U8 R10, desc[UR4][R10.64] ;  /* 0x000000040a0a7981 */ /* 0x000f68000c1e1100 */
[----:B------:R-:W5:Y:S01]  /*05a0*/  LDG.E.S8 R17, desc[UR4][R16.64] ;  /* 0x0000000410117981 */ /* 0x000f62000c1e1300 */
[----:B--2---:R-:W-:-:S04]  /*05b0*/  IADD3 R6, PT, PT, R20, R6, R9 ;  /* 0x0000000614067210 */ /* 0x004fc80007ffe009 */
[----:B---3--:R-:W-:-:S04]  /*05c0*/  IADD3 R6, PT, PT, R2, R6, R19 ;  /* 0x0000000602067210 */ /* 0x008fc80007ffe013 */
[----:B----4-:R-:W-:Y:S02]  /*05d0*/  IADD3 R6, PT, PT, R12, R6, R23 ;  /* 0x000000060c067210 */ /* 0x010fe40007ffe017 */
[----:B-----5:R-:W-:-:S03]  /*05e0*/  ISETP.NE.AND P0, PT, R10, RZ, PT ;  /* 0x000000ff0a00720c */ /* 0x020fc60003f05270 */
[----:B------:R-:W-:-:S05]  /*05f0*/  IMAD.IADD R6, R6, 0x1, R17 ;  /* 0x0000000106067824 */ /* 0x000fca00078e0211 */
[C---:B------:R-:W-:Y:S02]  /*0600*/  LOP3.LUT R2, R6.reuse, 0xfffffffe, RZ, 0xc0, !PT ;  /* 0xfffffffe06027812 */ /* 0x040fe400078ec0ff */
[----:B------:R-:W-:Y:S02]  /*0610*/  ISETP.NE.AND P2, PT, R6, 0x3, PT ;  /* 0x000000030600780c */ /* 0x000fe40003f45270 */
[----:B------:R-:W-:Y:S02]  /*0620*/  ISETP.NE.AND P1, PT, R2, 0x2, PT ;  /* 0x000000020200780c */ /* 0x000fe40003f25270 */
[----:B------:R-:W-:Y:S02]  /*0630*/  SEL R4, RZ, 0xffffffff, P2 ;  /* 0xffffffffff047807 */ /* 0x000fe40001000000 */
[----:B------:R-:W-:Y:S02]  /*0640*/  IADD3 R2, P2, PT, R0, UR10, RZ ;  /* 0x0000000a00027c10 */ /* 0x000fe4000ff5e0ff */
[----:B------:R-:W-:-:S03]  /*0650*/  @P0 SEL R4, RZ, 0xffffffff, P1 ;  /* 0xffffffffff040807 */ /* 0x000fc60000800000 */
[----:B------:R-:W-:Y:S01]  /*0660*/  IMAD.X R3, RZ, RZ, UR11, P2 ;  /* 0x0000000bff037e24 */ /* 0x000fe200090e06ff */
[----:B------:R-:W-:-:S05]  /*0670*/  LOP3.LUT R5, R4, 0x1, RZ, 0xc0, !PT ;  /* 0x0000000104057812 */ /* 0x000fca00078ec0ff */
[----:B------:R-:W-:Y:S01]  /*0680*/  STG.E.U8 desc[UR4][R2.64], R5 ;  /* 0x0000000502007986 */ /* 0x000fe2000c101104 */
[----:B------:R-:W-:Y:S05]  /*0690*/  EXIT ;  /* 0x000000000000794d */ /* 0x000fea0003800000 */
.L_x_0:
[----:B------:R-:W-:-:S00]  /*06a0*/  BRA `(.L_x_0) ;  /* 0xfffffffc00fc7947 */ /* 0x000fc0000383ffff */
[----:B------:R-:W-:-:S00]  /*06b0*/  NOP ;  /* 0x0000000000007918 */ /* 0x000fc00000000000 */
        /* <DEDUP_REMOVED lines=12> */
.L_x_1:


//--------------------- .nv.shared.reserved.0     --------------------------
	.section	.nv.shared.reserved.0,"aw",@nobits
	.weak		__nv_reservedSMEM_offset_0_alias
	.size		__nv_reservedSMEM_offset_0_alias, 0, 64
	.other		__nv_reservedSMEM_offset_0_alias,@"STO_CUDA_RESERVED_SHARED STV_DEFAULT"
__nv_reservedSMEM_offset_0_alias:
	.zero		0
	.zero		64


//--------------------- .nv.constant0._Z15ProcessCell_GPUPbS_i --------------------------
	.section	.nv.constant0._Z15ProcessCell_GPUPbS_i,"a",@progbits
	.sectionflags	@""
	.align	4
.nv.constant0._Z15ProcessCell_GPUPbS_i:
	.zero		916


//--------------------- SYMBOLS --------------------------

	.type		.nv.reservedSmem.offset0,@object
	.size		.nv.reservedSmem.offset0,0x4
